//
// Generated by NVIDIA NVVM Compiler
//
// Compiler Build ID: CL-36424714
// Cuda compilation tools, release 13.0, V13.0.88
// Based on NVVM 20.0.0
//

.version 9.0
.target sm_100
.address_size 64

	// .globl	_Z10multiplyMVPdS_S_i
// _ZZ10multiplyMVPdS_S_iE5cache has been demoted
// _ZZ10multiplyMVPdS_S_iE3res has been demoted

.visible .entry _Z10multiplyMVPdS_S_i(
	.param .u64 .ptr .align 1 _Z10multiplyMVPdS_S_i_param_0,
	.param .u64 .ptr .align 1 _Z10multiplyMVPdS_S_i_param_1,
	.param .u64 .ptr .align 1 _Z10multiplyMVPdS_S_i_param_2,
	.param .u32 _Z10multiplyMVPdS_S_i_param_3
)
{
	.reg .pred 	%p<12>;
	.reg .b32 	%r<52>;
	.reg .b64 	%rd<13>;
	.reg .b64 	%fd<87>;
	// demoted variable
	.shared .align 8 .b8 _ZZ10multiplyMVPdS_S_iE5cache[8192];
	// demoted variable
	.shared .align 8 .b8 _ZZ10multiplyMVPdS_S_iE3res[8192];
	ld.param.u64 	%rd1, [_Z10multiplyMVPdS_S_i_param_0];
	ld.param.u64 	%rd2, [_Z10multiplyMVPdS_S_i_param_1];
	ld.param.u64 	%rd3, [_Z10multiplyMVPdS_S_i_param_2];
	ld.param.u32 	%r25, [_Z10multiplyMVPdS_S_i_param_3];
	mov.u32 	%r1, %ctaid.x;
	mov.u32 	%r26, %ntid.x;
	mov.u32 	%r2, %tid.x;
	mad.lo.s32 	%r3, %r1, %r26, %r2;
	rem.u32 	%r4, %r3, %r25;
	setp.ge.s32 	%p1, %r4, %r25;
	@%p1 bra 	$L__BB0_2;
	cvta.to.global.u64 	%rd4, %rd2;
	cvta.to.global.u64 	%rd5, %rd1;
	mul.wide.u32 	%rd6, %r2, 8;
	add.s64 	%rd7, %rd4, %rd6;
	ld.global.f64 	%fd14, [%rd7];
	shl.b32 	%r27, %r4, 3;
	mov.u32 	%r28, _ZZ10multiplyMVPdS_S_iE5cache;
	add.s32 	%r29, %r28, %r27;
	st.shared.f64 	[%r29], %fd14;
	bar.sync 	0;
	shl.b32 	%r30, %r2, 3;
	add.s32 	%r31, %r28, %r30;
	ld.shared.f64 	%fd15, [%r31];
	mul.wide.u32 	%rd8, %r3, 8;
	add.s64 	%rd9, %rd5, %rd8;
	ld.global.f64 	%fd16, [%rd9];
	mul.f64 	%fd17, %fd15, %fd16;
	mov.u32 	%r32, _ZZ10multiplyMVPdS_S_iE3res;
	add.s32 	%r33, %r32, %r30;
	st.shared.f64 	[%r33], %fd17;
$L__BB0_2:
	setp.ne.s32 	%p2, %r2, 0;
	@%p2 bra 	$L__BB0_17;
	setp.lt.s32 	%p3, %r25, 1;
	mov.f64 	%fd86, 0d0000000000000000;
	@%p3 bra 	$L__BB0_16;
	and.b32  	%r5, %r25, 15;
	setp.lt.u32 	%p4, %r25, 16;
	mov.f64 	%fd86, 0d0000000000000000;
	mov.b32 	%r48, 0;
	@%p4 bra 	$L__BB0_7;
	and.b32  	%r48, %r25, 2147483632;
	mov.u32 	%r36, _ZZ10multiplyMVPdS_S_iE3res;
	add.s32 	%r45, %r36, 64;
	neg.s32 	%r46, %r48;
	mov.f64 	%fd86, 0d0000000000000000;
$L__BB0_6:
	.pragma "nounroll";
	ld.shared.f64 	%fd22, [%r45+-64];
	add.f64 	%fd23, %fd86, %fd22;
	ld.shared.f64 	%fd24, [%r45+-56];
	add.f64 	%fd25, %fd23, %fd24;
	ld.shared.f64 	%fd26, [%r45+-48];
	add.f64 	%fd27, %fd25, %fd26;
	ld.shared.f64 	%fd28, [%r45+-40];
	add.f64 	%fd29, %fd27, %fd28;
	ld.shared.f64 	%fd30, [%r45+-32];
	add.f64 	%fd31, %fd29, %fd30;
	ld.shared.f64 	%fd32, [%r45+-24];
	add.f64 	%fd33, %fd31, %fd32;
	ld.shared.f64 	%fd34, [%r45+-16];
	add.f64 	%fd35, %fd33, %fd34;
	ld.shared.f64 	%fd36, [%r45+-8];
	add.f64 	%fd37, %fd35, %fd36;
	ld.shared.f64 	%fd38, [%r45];
	add.f64 	%fd39, %fd37, %fd38;
	ld.shared.f64 	%fd40, [%r45+8];
	add.f64 	%fd41, %fd39, %fd40;
	ld.shared.f64 	%fd42, [%r45+16];
	add.f64 	%fd43, %fd41, %fd42;
	ld.shared.f64 	%fd44, [%r45+24];
	add.f64 	%fd45, %fd43, %fd44;
	ld.shared.f64 	%fd46, [%r45+32];
	add.f64 	%fd47, %fd45, %fd46;
	ld.shared.f64 	%fd48, [%r45+40];
	add.f64 	%fd49, %fd47, %fd48;
	ld.shared.f64 	%fd50, [%r45+48];
	add.f64 	%fd51, %fd49, %fd50;
	ld.shared.f64 	%fd52, [%r45+56];
	add.f64 	%fd86, %fd51, %fd52;
	add.s32 	%r46, %r46, 16;
	add.s32 	%r45, %r45, 128;
	setp.ne.s32 	%p5, %r46, 0;
	@%p5 bra 	$L__BB0_6;
$L__BB0_7:
	setp.eq.s32 	%p6, %r5, 0;
	@%p6 bra 	$L__BB0_16;
	and.b32  	%r13, %r25, 7;
	setp.lt.u32 	%p7, %r5, 8;
	@%p7 bra 	$L__BB0_10;
	shl.b32 	%r37, %r48, 3;
	mov.u32 	%r38, _ZZ10multiplyMVPdS_S_iE3res;
	add.s32 	%r39, %r38, %r37;
	ld.shared.f64 	%fd54, [%r39];
	add.f64 	%fd55, %fd86, %fd54;
	ld.shared.f64 	%fd56, [%r39+8];
	add.f64 	%fd57, %fd55, %fd56;
	ld.shared.f64 	%fd58, [%r39+16];
	add.f64 	%fd59, %fd57, %fd58;
	ld.shared.f64 	%fd60, [%r39+24];
	add.f64 	%fd61, %fd59, %fd60;
	ld.shared.f64 	%fd62, [%r39+32];
	add.f64 	%fd63, %fd61, %fd62;
	ld.shared.f64 	%fd64, [%r39+40];
	add.f64 	%fd65, %fd63, %fd64;
	ld.shared.f64 	%fd66, [%r39+48];
	add.f64 	%fd67, %fd65, %fd66;
	ld.shared.f64 	%fd68, [%r39+56];
	add.f64 	%fd86, %fd67, %fd68;
	add.s32 	%r48, %r48, 8;
$L__BB0_10:
	setp.eq.s32 	%p8, %r13, 0;
	@%p8 bra 	$L__BB0_16;
	and.b32  	%r16, %r25, 3;
	setp.lt.u32 	%p9, %r13, 4;
	@%p9 bra 	$L__BB0_13;
	shl.b32 	%r40, %r48, 3;
	mov.u32 	%r41, _ZZ10multiplyMVPdS_S_iE3res;
	add.s32 	%r42, %r41, %r40;
	ld.shared.f64 	%fd70, [%r42];
	add.f64 	%fd71, %fd86, %fd70;
	ld.shared.f64 	%fd72, [%r42+8];
	add.f64 	%fd73, %fd71, %fd72;
	ld.shared.f64 	%fd74, [%r42+16];
	add.f64 	%fd75, %fd73, %fd74;
	ld.shared.f64 	%fd76, [%r42+24];
	add.f64 	%fd86, %fd75, %fd76;
	add.s32 	%r48, %r48, 4;
$L__BB0_13:
	setp.eq.s32 	%p10, %r16, 0;
	@%p10 bra 	$L__BB0_16;
	shl.b32 	%r43, %r48, 3;
	mov.u32 	%r44, _ZZ10multiplyMVPdS_S_iE3res;
	add.s32 	%r51, %r44, %r43;
	neg.s32 	%r50, %r16;
$L__BB0_15:
	.pragma "nounroll";
	ld.shared.f64 	%fd77, [%r51];
	add.f64 	%fd86, %fd86, %fd77;
	add.s32 	%r51, %r51, 8;
	add.s32 	%r50, %r50, 1;
	setp.ne.s32 	%p11, %r50, 0;
	@%p11 bra 	$L__BB0_15;
$L__BB0_16:
	cvta.to.global.u64 	%rd10, %rd3;
	mul.wide.u32 	%rd11, %r1, 8;
	add.s64 	%rd12, %rd10, %rd11;
	st.global.f64 	[%rd12], %fd86;
$L__BB0_17:
	ret;

}


// ===== COMPILED SASS (sm_100) =====

	.target	sm_100

	.elftype	@"ET_EXEC"


//--------------------- .note.nv.tkinfo           --------------------------
	.section	.note.nv.tkinfo,"",@"SHT_NOTE"
	.sectionflags	@"SHF_NOTE_NV_TKINFO"
	.tkinfo
        /*0018*/ 	.word	0x00000002
        /*0030*/ 	.string	""
        /*0030*/ 	.string	"ptxas"
        /*0030*/ 	.string	"Cuda compilation tools, release 13.0, V13.0.88"
        /*0030*/ 	.string	"Build cuda_13.0.r13.0/compiler.36424714_0"
        /*0030*/ 	.string	"-arch sm_100 -m 64 "



//--------------------- .note.nv.cuinfo           --------------------------
	.section	.note.nv.cuinfo,"",@"SHT_NOTE"
	.sectionflags	@"SHF_NOTE_NV_CUINFO"
        /*0018*/ 	.short	0x0002
        /*001a*/ 	.short	0x0064
        /*001c*/ 	.short	0x0082
	.zero		2


//--------------------- .nv.info                  --------------------------
	.section	.nv.info,"",@"SHT_CUDA_INFO"
	.align	4


	//----- nvinfo : EIATTR_REGCOUNT
	.align		4
        /*0000*/ 	.byte	0x04, 0x2f
        /*0002*/ 	.short	(.L_1 - .L_0)
	.align		4
.L_0:
        /*0004*/ 	.word	index@(_Z10multiplyMVPdS_S_i)
        /*0008*/ 	.word	0x00000018


	//----- nvinfo : EIATTR_FRAME_SIZE
	.align		4
.L_1:
        /*000c*/ 	.byte	0x04, 0x11
        /*000e*/ 	.short	(.L_3 - .L_2)
	.align		4
.L_2:
        /*0010*/ 	.word	index@(_Z10multiplyMVPdS_S_i)
        /*0014*/ 	.word	0x00000000


	//----- nvinfo : EIATTR_MIN_STACK_SIZE
	.align		4
.L_3:
        /*0018*/ 	.byte	0x04, 0x12
        /*001a*/ 	.short	(.L_5 - .L_4)
	.align		4
.L_4:
        /*001c*/ 	.word	index@(_Z10multiplyMVPdS_S_i)
        /*0020*/ 	.word	0x00000000
.L_5:


//--------------------- .nv.compat                --------------------------
	.section	.nv.compat,"",@"SHT_CUDA_COMPAT_INFO"
	.align	4
        /*0000*/ 	.byte	0x02, 0x09, 0x00, 0x00, 0x02, 0x02, 0x01, 0x00, 0x02, 0x05, 0x05, 0x00, 0x03, 0x07, 0x01, 0x01
        /*0010*/ 	.byte	0x02, 0x03, 0x00, 0x00, 0x02, 0x06, 0x01, 0x00, 0x04, 0x0b, 0x08, 0x00, 0x01, 0x00, 0x00, 0x00
        /*0020*/ 	.byte	0x00, 0x00, 0x00, 0x00


//--------------------- .nv.info._Z10multiplyMVPdS_S_i --------------------------
	.section	.nv.info._Z10multiplyMVPdS_S_i,"",@"SHT_CUDA_INFO"
	.sectionflags	@""
	.align	4


	//----- nvinfo : EIATTR_CUDA_API_VERSION
	.align		4
        /*0000*/ 	.byte	0x04, 0x37
        /*0002*/ 	.short	(.L_7 - .L_6)
.L_6:
        /*0004*/ 	.word	0x00000082


	//----- nvinfo : EIATTR_KPARAM_INFO
	.align		4
.L_7:
        /*0008*/ 	.byte	0x04, 0x17
        /*000a*/ 	.short	(.L_9 - .L_8)
.L_8:
        /*000c*/ 	.word	0x00000000
        /*0010*/ 	.short	0x0003
        /*0012*/ 	.short	0x0018
        /*0014*/ 	.byte	0x00, 0xf0, 0x11, 0x00


	//----- nvinfo : EIATTR_KPARAM_INFO
	.align		4
.L_9:
        /*0018*/ 	.byte	0x04, 0x17
        /*001a*/ 	.short	(.L_11 - .L_10)
.L_10:
        /*001c*/ 	.word	0x00000000
        /*0020*/ 	.short	0x0002
        /*0022*/ 	.short	0x0010
        /*0024*/ 	.byte	0x00, 0xf5, 0x21, 0x00


	//----- nvinfo : EIATTR_KPARAM_INFO
	.align		4
.L_11:
        /*0028*/ 	.byte	0x04, 0x17
        /*002a*/ 	.short	(.L_13 - .L_12)
.L_12:
        /*002c*/ 	.word	0x00000000
        /*0030*/ 	.short	0x0001
        /*0032*/ 	.short	0x0008
        /*0034*/ 	.byte	0x00, 0xf5, 0x21, 0x00


	//----- nvinfo : EIATTR_KPARAM_INFO
	.align		4
.L_13:
        /*0038*/ 	.byte	0x04, 0x17
        /*003a*/ 	.short	(.L_15 - .L_14)
.L_14:
        /*003c*/ 	.word	0x00000000
        /*0040*/ 	.short	0x0000
        /*0042*/ 	.short	0x0000
        /*0044*/ 	.byte	0x00, 0xf5, 0x21, 0x00


	//----- nvinfo : EIATTR_SPARSE_MMA_MASK
	.align		4
.L_15:
        /*0048*/ 	.byte	0x03, 0x50
        /*004a*/ 	.short	0x0000


	//----- nvinfo : EIATTR_MAXREG_COUNT
	.align		4
        /*004c*/ 	.byte	0x03, 0x1b
        /*004e*/ 	.short	0x00ff


	//----- nvinfo : EIATTR_NUM_BARRIERS
	.align		4
        /*0050*/ 	.byte	0x02, 0x4c
        /*0052*/ 	.byte	0x01
	.zero		1


	//----- nvinfo : EIATTR_MERCURY_ISA_VERSION
	.align		4
        /*0054*/ 	.byte	0x03, 0x5f
        /*0056*/ 	.short	0x0101


	//----- nvinfo : EIATTR_VRC_CTA_INIT_COUNT
	.align		4
        /*0058*/ 	.byte	0x02, 0x4a
	.zero		1
	.zero		1


	//----- nvinfo : EIATTR_EXIT_INSTR_OFFSETS
	.align		4
        /*005c*/ 	.byte	0x04, 0x1c
        /*005e*/ 	.short	(.L_17 - .L_16)


	//   ....[0]....
.L_16:
        /*0060*/ 	.word	0x000002f0


	//   ....[1]....
        /*0064*/ 	.word	0x000009a0


	//----- nvinfo : EIATTR_CRS_STACK_SIZE
	.align		4
.L_17:
        /*0068*/ 	.byte	0x04, 0x1e
        /*006a*/ 	.short	(.L_19 - .L_18)
.L_18:
        /*006c*/ 	.word	0x00000000


	//----- nvinfo : EIATTR_CBANK_PARAM_SIZE
	.align		4
.L_19:
        /*0070*/ 	.byte	0x03, 0x19
        /*0072*/ 	.short	0x001c


	//----- nvinfo : EIATTR_PARAM_CBANK
	.align		4
        /*0074*/ 	.byte	0x04, 0x0a
        /*0076*/ 	.short	(.L_21 - .L_20)
	.align		4
.L_20:
        /*0078*/ 	.word	index@(.nv.constant0._Z10multiplyMVPdS_S_i)
        /*007c*/ 	.short	0x0380
        /*007e*/ 	.short	0x001c


	//----- nvinfo : EIATTR_SW_WAR
	.align		4
.L_21:
        /*0080*/ 	.byte	0x04, 0x36
        /*0082*/ 	.short	(.L_23 - .L_22)
.L_22:
        /*0084*/ 	.word	0x00000008
.L_23:


//--------------------- .nv.callgraph             --------------------------
	.section	.nv.callgraph,"",@"SHT_CUDA_CALLGRAPH"
	.align	4
	.sectionentsize	8
	.align		4
        /*0000*/ 	.word	0x00000000
	.align		4
        /*0004*/ 	.word	0xffffffff
	.align		4
        /*0008*/ 	.word	0x00000000
	.align		4
        /*000c*/ 	.word	0xfffffffe
	.align		4
        /*0010*/ 	.word	0x00000000
	.align		4
        /*0014*/ 	.word	0xfffffffd
	.align		4
        /*0018*/ 	.word	0x00000000
	.align		4
        /*001c*/ 	.word	0xfffffffc


//--------------------- .text._Z10multiplyMVPdS_S_i --------------------------
	.section	.text._Z10multiplyMVPdS_S_i,"ax",@progbits
	.align	128
        .global         _Z10multiplyMVPdS_S_i
        .type           _Z10multiplyMVPdS_S_i,@function
        .size           _Z10multiplyMVPdS_S_i,(.L_x_9 - _Z10multiplyMVPdS_S_i)
        .other          _Z10multiplyMVPdS_S_i,@"STO_CUDA_ENTRY STV_DEFAULT"
_Z10multiplyMVPdS_S_i:
.text._Z10multiplyMVPdS_S_i:
[----:B------:R-:W-:Y:S08]  /*0000*/  LDC R1, c[0x0][0x37c] ;  /* 0x0000df00ff017b82 */ /* 0x000ff00000000800 */
[----:B------:R-:W0:Y:S01]  /*0010*/  LDC R0, c[0x0][0x398] ;  /* 0x0000e600ff007b82 */ /* 0x000e220000000800 */
[----:B------:R-:W1:Y:S01]  /*0020*/  S2R R2, SR_CTAID.X ;  /* 0x0000000000027919 */ /* 0x000e620000002500 */
[----:B------:R-:W1:Y:S01]  /*0030*/  LDCU UR4, c[0x0][0x360] ;  /* 0x00006c00ff0477ac */ /* 0x000e620008000800 */
[----:B------:R-:W1:Y:S01]  /*0040*/  S2R R3, SR_TID.X ;  /* 0x0000000000037919 */ /* 0x000e620000002100 */
[----:B------:R-:W2:Y:S01]  /*0050*/  LDCU.64 UR6, c[0x0][0x358] ;  /* 0x00006b00ff0677ac */ /* 0x000ea20008000a00 */
[----:B0-----:R-:W0:Y:S01]  /*0060*/  I2F.U32.RP R6, R0 ;  /* 0x0000000000067306 */ /* 0x001e220000209000 */
[----:B------:R-:W-:-:S07]  /*0070*/  ISETP.NE.U32.AND P1, PT, R0, RZ, PT ;  /* 0x000000ff0000720c */ /* 0x000fce0003f25070 */
[----:B0-----:R-:W0:Y:S02]  /*0080*/  MUFU.RCP R6, R6 ;  /* 0x0000000600067308 */ /* 0x001e240000001000 */
[----:B0-----:R-:W-:-:S06]  /*0090*/  VIADD R4, R6, 0xffffffe ;  /* 0x0ffffffe06047836 */ /* 0x001fcc0000000000 */
[----:B------:R0:W3:Y:S02]  /*00a0*/  F2I.FTZ.U32.TRUNC.NTZ R5, R4 ;  /* 0x0000000400057305 */ /* 0x0000e4000021f000 */
[----:B0-----:R-:W-:Y:S02]  /*00b0*/  IMAD.MOV.U32 R4, RZ, RZ, RZ ;  /* 0x000000ffff047224 */ /* 0x001fe400078e00ff */
[----:B---3--:R-:W-:-:S04]  /*00c0*/  IMAD.MOV R7, RZ, RZ, -R5 ;  /* 0x000000ffff077224 */ /* 0x008fc800078e0a05 */
[----:B------:R-:W-:-:S04]  /*00d0*/  IMAD R7, R7, R0, RZ ;  /* 0x0000000007077224 */ /* 0x000fc800078e02ff */
[----:B------:R-:W-:-:S04]  /*00e0*/  IMAD.HI.U32 R8, R5, R7, R4 ;  /* 0x0000000705087227 */ /* 0x000fc800078e0004 */
[----:B-1----:R-:W-:-:S04]  /*00f0*/  IMAD R7, R2, UR4, R3 ;  /* 0x0000000402077c24 */ /* 0x002fc8000f8e0203 */
[----:B------:R-:W-:-:S04]  /*0100*/  IMAD.HI.U32 R8, R8, R7, RZ ;  /* 0x0000000708087227 */ /* 0x000fc800078e00ff */
[----:B------:R-:W-:-:S04]  /*0110*/  IMAD.MOV R8, RZ, RZ, -R8 ;  /* 0x000000ffff087224 */ /* 0x000fc800078e0a08 */
[----:B------:R-:W-:-:S05]  /*0120*/  IMAD R11, R0, R8, R7 ;  /* 0x00000008000b7224 */ /* 0x000fca00078e0207 */
[----:B------:R-:W-:-:S13]  /*0130*/  ISETP.GE.U32.AND P0, PT, R11, R0, PT ;  /* 0x000000000b00720c */ /* 0x000fda0003f06070 */
[----:B------:R-:W-:-:S05]  /*0140*/  @P0 IMAD.IADD R11, R11, 0x1, -R0 ;  /* 0x000000010b0b0824 */ /* 0x000fca00078e0a00 */
[----:B------:R-:W-:-:S13]  /*0150*/  ISETP.GE.U32.AND P0, PT, R11, R0, PT ;  /* 0x000000000b00720c */ /* 0x000fda0003f06070 */
[----:B------:R-:W-:Y:S01]  /*0160*/  @P0 IMAD.IADD R11, R11, 0x1, -R0 ;  /* 0x000000010b0b0824 */ /* 0x000fe200078e0a00 */
[-C--:B------:R-:W-:Y:S02]  /*0170*/  @!P1 LOP3.LUT R11, RZ, R0.reuse, RZ, 0x33, !PT ;  /* 0x00000000ff0b9212 */ /* 0x080fe400078e33ff */
[----:B------:R-:W-:Y:S02]  /*0180*/  ISETP.NE.AND P1, PT, R3, RZ, PT ;  /* 0x000000ff0300720c */ /* 0x000fe40003f25270 */
[----:B------:R-:W-:-:S13]  /*0190*/  ISETP.GE.AND P0, PT, R11, R0, PT ;  /* 0x000000000b00720c */ /* 0x000fda0003f06270 */
[----:B--2---:R-:W-:Y:S05]  /*01a0*/  @P0 BRA `(.L_x_0) ;  /* 0x0000000000500947 */ /* 0x004fea0003800000 */
[----:B------:R-:W0:Y:S01]  /*01b0*/  LDC.64 R4, c[0x0][0x388] ;  /* 0x0000e200ff047b82 */ /* 0x000e220000000a00 */
[----:B------:R-:W1:Y:S07]  /*01c0*/  S2R R13, SR_CgaCtaId ;  /* 0x00000000000d7919 */ /* 0x000e6e0000008800 */
[----:B------:R-:W2:Y:S01]  /*01d0*/  LDC.64 R8, c[0x0][0x380] ;  /* 0x0000e000ff087b82 */ /* 0x000ea20000000a00 */
[----:B0-----:R-:W-:-:S06]  /*01e0*/  IMAD.WIDE.U32 R4, R3, 0x8, R4 ;  /* 0x0000000803047825 */ /* 0x001fcc00078e0004 */
[----:B------:R-:W3:Y:S01]  /*01f0*/  LDG.E.64 R4, desc[UR6][R4.64] ;  /* 0x0000000604047981 */ /* 0x000ee2000c1e1b00 */
[----:B------:R-:W-:Y:S01]  /*0200*/  MOV R10, 0x400 ;  /* 0x00000400000a7802 */ /* 0x000fe20000000f00 */
[----:B------:R-:W-:Y:S05]  /*0210*/  WARPSYNC.ALL ;  /* 0x0000000000007948 */ /* 0x000fea0003800000 */
[----:B-1----:R-:W-:Y:S01]  /*0220*/  LEA R6, R13, R10, 0x18 ;  /* 0x0000000a0d067211 */ /* 0x002fe200078ec0ff */
[----:B--2---:R-:W-:-:S04]  /*0230*/  IMAD.WIDE.U32 R8, R7, 0x8, R8 ;  /* 0x0000000807087825 */ /* 0x004fc800078e0008 */
[--C-:B------:R-:W-:Y:S02]  /*0240*/  IMAD R11, R11, 0x8, R6.reuse ;  /* 0x000000080b0b7824 */ /* 0x100fe400078e0206 */
[----:B------:R-:W-:-:S03]  /*0250*/  IMAD R12, R3, 0x8, R6 ;  /* 0x00000008030c7824 */ /* 0x000fc600078e0206 */
[----:B---3--:R-:W-:Y:S01]  /*0260*/  STS.64 [R11], R4 ;  /* 0x000000040b007388 */ /* 0x008fe20000000a00 */
[----:B------:R-:W-:Y:S06]  /*0270*/  BAR.SYNC.DEFER_BLOCKING 0x0 ;  /* 0x0000000000007b1d */ /* 0x000fec0000010000 */
[----:B------:R-:W2:Y:S01]  /*0280*/  LDG.E.64 R8, desc[UR6][R8.64] ;  /* 0x0000000608087981 */ /* 0x000ea2000c1e1b00 */
[----:B------:R-:W-:-:S03]  /*0290*/  VIADD R10, R10, 0x2000 ;  /* 0x000020000a0a7836 */ /* 0x000fc60000000000 */
[----:B------:R-:W2:Y:S02]  /*02a0*/  LDS.64 R6, [R12] ;  /* 0x000000000c067984 */ /* 0x000ea40000000a00 */
[----:B------:R-:W-:-:S05]  /*02b0*/  LEA R10, R13, R10, 0x18 ;  /* 0x0000000a0d0a7211 */ /* 0x000fca00078ec0ff */
[----:B------:R-:W-:Y:S01]  /*02c0*/  IMAD R3, R3, 0x8, R10 ;  /* 0x0000000803037824 */ /* 0x000fe200078e020a */
[----:B--2---:R-:W-:-:S07]  /*02d0*/  DMUL R6, R6, R8 ;  /* 0x0000000806067228 */ /* 0x004fce0000000000 */
[----:B------:R0:W-:Y:S04]  /*02e0*/  STS.64 [R3], R6 ;  /* 0x0000000603007388 */ /* 0x0001e80000000a00 */
.L_x_0:
[----:B------:R-:W-:Y:S05]  /*02f0*/  @P1 EXIT ;  /* 0x000000000000194d */ /* 0x000fea0003800000 */
[----:B------:R-:W-:Y:S02]  /*0300*/  ISETP.GE.AND P0, PT, R0, 0x1, PT ;  /* 0x000000010000780c */ /* 0x000fe40003f06270 */
[----:B------:R-:W-:-:S11]  /*0310*/  CS2R R20, SRZ ;  /* 0x0000000000147805 */ /* 0x000fd6000001ff00 */
[----:B------:R-:W-:Y:S05]  /*0320*/  @!P0 BRA `(.L_x_1) ;  /* 0x0000000400908947 */ /* 0x000fea0003800000 */
[C---:B------:R-:W-:Y:S01]  /*0330*/  ISETP.GE.U32.AND P1, PT, R0.reuse, 0x10, PT ;  /* 0x000000100000780c */ /* 0x040fe20003f26070 */
[----:B------:R-:W-:Y:S01]  /*0340*/  IMAD.MOV.U32 R17, RZ, RZ, RZ ;  /* 0x000000ffff117224 */ /* 0x000fe200078e00ff */
[----:B------:R-:W-:Y:S02]  /*0350*/  LOP3.LUT R18, R0, 0xf, RZ, 0xc0, !PT ;  /* 0x0000000f00127812 */ /* 0x000fe400078ec0ff */
[----:B------:R-:W-:Y:S02]  /*0360*/  CS2R R20, SRZ ;  /* 0x0000000000147805 */ /* 0x000fe4000001ff00 */
[----:B------:R-:W-:-:S07]  /*0370*/  ISETP.NE.AND P0, PT, R18, RZ, PT ;  /* 0x000000ff1200720c */ /* 0x000fce0003f05270 */
[----:B------:R-:W-:Y:S06]  /*0380*/  @!P1 BRA `(.L_x_2) ;  /* 0x00000000009c9947 */ /* 0x000fec0003800000 */
[----:B------:R-:W1:Y:S01]  /*0390*/  S2UR UR5, SR_CgaCtaId ;  /* 0x00000000000579c3 */ /* 0x000e620000008800 */
[----:B------:R-:W-:Y:S01]  /*03a0*/  UMOV UR4, 0x400 ;  /* 0x0000040000047882 */ /* 0x000fe20000000000 */
[----:B------:R-:W-:Y:S01]  /*03b0*/  LOP3.LUT R17, R0, 0x7ffffff0, RZ, 0xc0, !PT ;  /* 0x7ffffff000117812 */ /* 0x000fe200078ec0ff */
[----:B------:R-:W-:Y:S01]  /*03c0*/  UIADD3 UR4, UPT, UPT, UR4, 0x2000, URZ ;  /* 0x0000200004047890 */ /* 0x000fe2000fffe0ff */
[----:B------:R-:W-:Y:S01]  /*03d0*/  BSSY.RECONVERGENT B0, `(.L_x_2) ;  /* 0x0000022000007945 */ /* 0x000fe20003800200 */
[----:B------:R-:W-:Y:S02]  /*03e0*/  CS2R R20, SRZ ;  /* 0x0000000000147805 */ /* 0x000fe4000001ff00 */
[----:B0-----:R-:W-:Y:S01]  /*03f0*/  IMAD.MOV R3, RZ, RZ, -R17 ;  /* 0x000000ffff037224 */ /* 0x001fe200078e0a11 */
[----:B-1----:R-:W-:-:S04]  /*0400*/  ULEA UR4, UR5, UR4, 0x18 ;  /* 0x0000000405047291 */ /* 0x002fc8000f8ec0ff */
[----:B------:R-:W-:-:S06]  /*0410*/  UIADD3 UR4, UPT, UPT, UR4, 0x40, URZ ;  /* 0x0000004004047890 */ /* 0x000fcc000fffe0ff */
[----:B------:R-:W-:-:S07]  /*0420*/  IMAD.U32 R16, RZ, RZ, UR4 ;  /* 0x00000004ff107e24 */ /* 0x000fce000f8e00ff */
.L_x_3:
[----:B------:R-:W0:Y:S01]  /*0430*/  LDS.128 R8, [R16+-0x40] ;  /* 0xffffc00010087984 */ /* 0x000e220000000c00 */
[----:B------:R-:W-:-:S03]  /*0440*/  VIADD R3, R3, 0x10 ;  /* 0x0000001003037836 */ /* 0x000fc60000000000 */
[----:B------:R-:W1:Y:S02]  /*0450*/  LDS.128 R4, [R16+-0x30] ;  /* 0xffffd00010047984 */ /* 0x000e640000000c00 */
[----:B------:R-:W-:Y:S02]  /*0460*/  ISETP.NE.AND P1, PT, R3, RZ, PT ;  /* 0x000000ff0300720c */ /* 0x000fe40003f25270 */
[----:B------:R-:W2:Y:S01]  /*0470*/  LDS.128 R12, [R16+-0x20] ;  /* 0xffffe000100c7984 */ /* 0x000ea20000000c00 */
[----:B0-----:R-:W-:-:S08]  /*0480*/  DADD R8, R8, R20 ;  /* 0x0000000008087229 */ /* 0x001fd00000000014 */
[----:B------:R-:W-:Y:S02]  /*0490*/  DADD R20, R8, R10 ;  /* 0x0000000008147229 */ /* 0x000fe4000000000a */
[----:B------:R-:W0:Y:S06]  /*04a0*/  LDS.128 R8, [R16+-0x10] ;  /* 0xfffff00010087984 */ /* 0x000e2c0000000c00 */
[----:B-1----:R-:W-:-:S08]  /*04b0*/  DADD R4, R20, R4 ;  /* 0x0000000014047229 */ /* 0x002fd00000000004 */
[----:B------:R-:W-:Y:S02]  /*04c0*/  DADD R20, R4, R6 ;  /* 0x0000000004147229 */ /* 0x000fe40000000006 */
[----:B------:R-:W1:Y:S06]  /*04d0*/  LDS.128 R4, [R16] ;  /* 0x0000000010047984 */ /* 0x000e6c0000000c00 */
[----:B--2---:R-:W-:-:S08]  /*04e0*/  DADD R12, R20, R12 ;  /* 0x00000000140c7229 */ /* 0x004fd0000000000c */
[----:B------:R-:W-:Y:S02]  /*04f0*/  DADD R20, R12, R14 ;  /* 0x000000000c147229 */ /* 0x000fe4000000000e */
[----:B------:R-:W2:Y:S06]  /*0500*/  LDS.128 R12, [R16+0x10] ;  /* 0x00001000100c7984 */ /* 0x000eac0000000c00 */
[----:B0-----:R-:W-:-:S08]  /*0510*/  DADD R8, R20, R8 ;  /* 0x0000000014087229 */ /* 0x001fd00000000008 */
[----:B------:R-:W-:Y:S02]  /*0520*/  DADD R20, R8, R10 ;  /* 0x0000000008147229 */ /* 0x000fe4000000000a */
[----:B------:R-:W0:Y:S06]  /*0530*/  LDS.128 R8, [R16+0x20] ;  /* 0x0000200010087984 */ /* 0x000e2c0000000c00 */
[----:B-1----:R-:W-:-:S08]  /*0540*/  DADD R4, R20, R4 ;  /* 0x0000000014047229 */ /* 0x002fd00000000004 */
[----:B------:R-:W-:Y:S02]  /*0550*/  DADD R20, R4, R6 ;  /* 0x0000000004147229 */ /* 0x000fe40000000006 */
[----:B------:R1:W3:Y:S06]  /*0560*/  LDS.128 R4, [R16+0x30] ;  /* 0x0000300010047984 */ /* 0x0002ec0000000c00 */
[----:B--2---:R-:W-:Y:S01]  /*0570*/  DADD R12, R20, R12 ;  /* 0x00000000140c7229 */ /* 0x004fe2000000000c */
[----:B-1----:R-:W-:-:S07]  /*0580*/  VIADD R16, R16, 0x80 ;  /* 0x0000008010107836 */ /* 0x002fce0000000000 */
[----:B------:R-:W-:-:S08]  /*0590*/  DADD R12, R12, R14 ;  /* 0x000000000c0c7229 */ /* 0x000fd0000000000e */
[----:B0-----:R-:W-:-:S08]  /*05a0*/  DADD R8, R12, R8 ;  /* 0x000000000c087229 */ /* 0x001fd00000000008 */
[----:B------:R-:W-:-:S08]  /*05b0*/  DADD R8, R8, R10 ;  /* 0x0000000008087229 */ /* 0x000fd0000000000a */
[----:B---3--:R-:W-:-:S08]  /*05c0*/  DADD R4, R8, R4 ;  /* 0x0000000008047229 */ /* 0x008fd00000000004 */
[----:B------:R-:W-:Y:S01]  /*05d0*/  DADD R20, R4, R6 ;  /* 0x0000000004147229 */ /* 0x000fe20000000006 */
[----:B------:R-:W-:Y:S10]  /*05e0*/  @P1 BRA `(.L_x_3) ;  /* 0xfffffffc00901947 */ /* 0x000ff4000383ffff */
[----:B------:R-:W-:Y:S05]  /*05f0*/  BSYNC.RECONVERGENT B0 ;  /* 0x0000000000007941 */ /* 0x000fea0003800200 */
.L_x_2:
[----:B------:R-:W-:Y:S04]  /*0600*/  BSSY.RECONVERGENT B0, `(.L_x_1) ;  /* 0x0000036000007945 */ /* 0x000fe80003800200 */
[----:B------:R-:W-:Y:S05]  /*0610*/  @!P0 BRA `(.L_x_4) ;  /* 0x0000000000d08947 */ /* 0x000fea0003800000 */
[----:B------:R-:W-:Y:S02]  /*0620*/  ISETP.GE.U32.AND P0, PT, R18, 0x8, PT ;  /* 0x000000081200780c */ /* 0x000fe40003f06070 */
[----:B0-----:R-:W-:-:S04]  /*0630*/  LOP3.LUT R3, R0, 0x7, RZ, 0xc0, !PT ;  /* 0x0000000700037812 */ /* 0x001fc800078ec0ff */
[----:B------:R-:W-:-:S07]  /*0640*/  ISETP.NE.AND P1, PT, R3, RZ, PT ;  /* 0x000000ff0300720c */ /* 0x000fce0003f25270 */
[----:B------:R-:W-:Y:S06]  /*0650*/  @!P0 BRA `(.L_x_5) ;  /* 0x0000000000488947 */ /* 0x000fec0003800000 */
[----:B------:R-:W0:Y:S01]  /*0660*/  S2UR UR5, SR_CgaCtaId ;  /* 0x00000000000579c3 */ /* 0x000e220000008800 */
[----:B------:R-:W-:Y:S02]  /*0670*/  UMOV UR4, 0x400 ;  /* 0x0000040000047882 */ /* 0x000fe40000000000 */
[----:B------:R-:W-:-:S04]  /*0680*/  UIADD3 UR4, UPT, UPT, UR4, 0x2000, URZ ;  /* 0x0000200004047890 */ /* 0x000fc8000fffe0ff */
[----:B0-----:R-:W-:-:S06]  /*0690*/  ULEA UR4, UR5, UR4, 0x18 ;  /* 0x0000000405047291 */ /* 0x001fcc000f8ec0ff */
[C---:B------:R-:W-:Y:S01]  /*06a0*/  LEA R16, R17.reuse, UR4, 0x3 ;  /* 0x0000000411107c11 */ /* 0x040fe2000f8e18ff */
[----:B------:R-:W-:-:S04]  /*06b0*/  VIADD R17, R17, 0x8 ;  /* 0x0000000811117836 */ /* 0x000fc80000000000 */
[----:B------:R-:W0:Y:S04]  /*06c0*/  LDS.128 R4, [R16] ;  /* 0x0000000010047984 */ /* 0x000e280000000c00 */
[----:B------:R-:W1:Y:S04]  /*06d0*/  LDS.128 R8, [R16+0x10] ;  /* 0x0000100010087984 */ /* 0x000e680000000c00 */
[----:B------:R-:W2:Y:S01]  /*06e0*/  LDS.128 R12, [R16+0x20] ;  /* 0x00002000100c7984 */ /* 0x000ea20000000c00 */
[----:B0-----:R-:W-:-:S08]  /*06f0*/  DADD R4, R20, R4 ;  /* 0x0000000014047229 */ /* 0x001fd00000000004 */
[----:B------:R-:W-:Y:S02]  /*0700*/  DADD R18, R4, R6 ;  /* 0x0000000004127229 */ /* 0x000fe40000000006 */
[----:B------:R-:W0:Y:S06]  /*0710*/  LDS.128 R4, [R16+0x30] ;  /* 0x0000300010047984 */ /* 0x000e2c0000000c00 */
[----:B-1----:R-:W-:-:S08]  /*0720*/  DADD R8, R18, R8 ;  /* 0x0000000012087229 */ /* 0x002fd00000000008 */
[----:B------:R-:W-:-:S08]  /*0730*/  DADD R8, R8, R10 ;  /* 0x0000000008087229 */ /* 0x000fd0000000000a */
[----:B--2---:R-:W-:-:S08]  /*0740*/  DADD R8, R8, R12 ;  /* 0x0000000008087229 */ /* 0x004fd0000000000c */
[----:B------:R-:W-:-:S08]  /*0750*/  DADD R8, R8, R14 ;  /* 0x0000000008087229 */ /* 0x000fd0000000000e */
[----:B0-----:R-:W-:-:S08]  /*0760*/  DADD R4, R8, R4 ;  /* 0x0000000008047229 */ /* 0x001fd00000000004 */
[----:B------:R-:W-:-:S11]  /*0770*/  DADD R20, R4, R6 ;  /* 0x0000000004147229 */ /* 0x000fd60000000006 */
.L_x_5:
[----:B------:R-:W-:Y:S05]  /*0780*/  @!P1 BRA `(.L_x_4) ;  /* 0x0000000000749947 */ /* 0x000fea0003800000 */
[----:B------:R-:W-:Y:S02]  /*0790*/  ISETP.GE.U32.AND P0, PT, R3, 0x4, PT ;  /* 0x000000040300780c */ /* 0x000fe40003f06070 */
[----:B------:R-:W-:-:S04]  /*07a0*/  LOP3.LUT R0, R0, 0x3, RZ, 0xc0, !PT ;  /* 0x0000000300007812 */ /* 0x000fc800078ec0ff */
        /* <DEDUP_REMOVED lines=9> */
[----:B------:R-:W1:Y:S01]  /*0840*/  LDS.128 R4, [R3+0x10] ;  /* 0x0000100003047984 */ /* 0x000e620000000c00 */
[----:B0-----:R-:W-:-:S08]  /*0850*/  DADD R8, R20, R8 ;  /* 0x0000000014087229 */ /* 0x001fd00000000008 */
[----:B------:R-:W-:-:S08]  /*0860*/  DADD R8, R8, R10 ;  /* 0x0000000008087229 */ /* 0x000fd0000000000a */
[----:B-1----:R-:W-:-:S08]  /*0870*/  DADD R4, R8, R4 ;  /* 0x0000000008047229 */ /* 0x002fd00000000004 */
[----:B------:R-:W-:-:S11]  /*0880*/  DADD R20, R4, R6 ;  /* 0x0000000004147229 */ /* 0x000fd60000000006 */
.L_x_6:
[----:B------:R-:W-:Y:S05]  /*0890*/  @!P1 BRA `(.L_x_4) ;  /* 0x0000000000309947 */ /* 0x000fea0003800000 */
[----:B------:R-:W0:Y:S01]  /*08a0*/  S2UR UR5, SR_CgaCtaId ;  /* 0x00000000000579c3 */ /* 0x000e220000008800 */
[----:B------:R-:W-:Y:S01]  /*08b0*/  UMOV UR4, 0x400 ;  /* 0x0000040000047882 */ /* 0x000fe20000000000 */
[----:B------:R-:W-:Y:S01]  /*08c0*/  IMAD.MOV R0, RZ, RZ, -R0 ;  /* 0x000000ffff007224 */ /* 0x000fe200078e0a00 */
[----:B------:R-:W-:-:S04]  /*08d0*/  UIADD3 UR4, UPT, UPT, UR4, 0x2000, URZ ;  /* 0x0000200004047890 */ /* 0x000fc8000fffe0ff */
[----:B0-----:R-:W-:-:S06]  /*08e0*/  ULEA UR4, UR5, UR4, 0x18 ;  /* 0x0000000405047291 */ /* 0x001fcc000f8ec0ff */
[----:B------:R-:W-:-:S07]  /*08f0*/  LEA R17, R17, UR4, 0x3 ;  /* 0x0000000411117c11 */ /* 0x000fce000f8e18ff */
.L_x_7:
[----:B------:R0:W1:Y:S01]  /*0900*/  LDS.64 R4, [R17] ;  /* 0x0000000011047984 */ /* 0x0000620000000a00 */
[----:B------:R-:W-:-:S05]  /*0910*/  VIADD R0, R0, 0x1 ;  /* 0x0000000100007836 */ /* 0x000fca0000000000 */
[----:B------:R-:W-:Y:S01]  /*0920*/  ISETP.NE.AND P0, PT, R0, RZ, PT ;  /* 0x000000ff0000720c */ /* 0x000fe20003f05270 */
[----:B0-----:R-:W-:Y:S01]  /*0930*/  VIADD R17, R17, 0x8 ;  /* 0x0000000811117836 */ /* 0x001fe20000000000 */
[----:B-1----:R-:W-:-:S11]  /*0940*/  DADD R20, R4, R20 ;  /* 0x0000000004147229 */ /* 0x002fd60000000014 */
[----:B------:R-:W-:Y:S05]  /*0950*/  @P0 BRA `(.L_x_7) ;  /* 0xfffffffc00e80947 */ /* 0x000fea000383ffff */
.L_x_4:
[----:B------:R-:W-:Y:S05]  /*0960*/  BSYNC.RECONVERGENT B0 ;  /* 0x0000000000007941 */ /* 0x000fea0003800200 */
.L_x_1:
[----:B------:R-:W0:Y:S02]  /*0970*/  LDC.64 R4, c[0x0][0x390] ;  /* 0x0000e400ff047b82 */ /* 0x000e240000000a00 */
[----:B0-----:R-:W-:-:S05]  /*0980*/  IMAD.WIDE.U32 R2, R2, 0x8, R4 ;  /* 0x0000000802027825 */ /* 0x001fca00078e0004 */
[----:B------:R-:W-:Y:S01]  /*0990*/  STG.E.64 desc[UR6][R2.64], R20 ;  /* 0x0000001402007986 */ /* 0x000fe2000c101b06 */
[----:B------:R-:W-:Y:S05]  /*09a0*/  EXIT ;  /* 0x000000000000794d */ /* 0x000fea0003800000 */
.L_x_8:
[----:B------:R-:W-:-:S00]  /*09b0*/  BRA `(.L_x_8) ;  /* 0xfffffffc00fc7947 */ /* 0x000fc0000383ffff */
[----:B------:R-:W-:-:S00]  /*09c0*/  NOP ;  /* 0x0000000000007918 */ /* 0x000fc00000000000 */
        /* <DEDUP_REMOVED lines=11> */
.L_x_9:


//--------------------- .nv.shared._Z10multiplyMVPdS_S_i --------------------------
	.section	.nv.shared._Z10multiplyMVPdS_S_i,"aw",@nobits
	.sectionflags	@""
	.align	8
.nv.shared._Z10multiplyMVPdS_S_i:
	.zero		17408


//--------------------- .nv.shared.reserved.0     --------------------------
	.section	.nv.shared.reserved.0,"aw",@nobits
	.weak		__nv_reservedSMEM_offset_0_alias
	.size		__nv_reservedSMEM_offset_0_alias, 0, 64
	.other		__nv_reservedSMEM_offset_0_alias,@"STO_CUDA_RESERVED_SHARED STV_DEFAULT"
__nv_reservedSMEM_offset_0_alias:
	.zero		0
	.zero		64


//--------------------- .nv.constant0._Z10multiplyMVPdS_S_i --------------------------
	.section	.nv.constant0._Z10multiplyMVPdS_S_i,"a",@progbits
	.sectionflags	@""
	.align	4
.nv.constant0._Z10multiplyMVPdS_S_i:
	.zero		924


//--------------------- SYMBOLS --------------------------

	.type		.nv.reservedSmem.offset0,@object
	.size		.nv.reservedSmem.offset0,0x4
	.type		.nv.reservedSmem.cap,@object
	.size		.nv.reservedSmem.cap,0x4
